//
// Generated by NVIDIA NVVM Compiler
//
// Compiler Build ID: CL-36424714
// Cuda compilation tools, release 13.0, V13.0.88
// Based on NVVM 20.0.0
//

.version 9.0
.target sm_100
.address_size 64

	// .globl	_Z15linear_backwardiiiPfS_S_S_

.visible .entry _Z15linear_backwardiiiPfS_S_S_(
	.param .u32 _Z15linear_backwardiiiPfS_S_S__param_0,
	.param .u32 _Z15linear_backwardiiiPfS_S_S__param_1,
	.param .u32 _Z15linear_backwardiiiPfS_S_S__param_2,
	.param .u64 .ptr .align 1 _Z15linear_backwardiiiPfS_S_S__param_3,
	.param .u64 .ptr .align 1 _Z15linear_backwardiiiPfS_S_S__param_4,
	.param .u64 .ptr .align 1 _Z15linear_backwardiiiPfS_S_S__param_5,
	.param .u64 .ptr .align 1 _Z15linear_backwardiiiPfS_S_S__param_6
)
{
	.reg .pred 	%p<13>;
	.reg .b32 	%r<92>;
	.reg .b32 	%f<68>;
	.reg .b64 	%rd<69>;

	ld.param.u32 	%r46, [_Z15linear_backwardiiiPfS_S_S__param_0];
	ld.param.u32 	%r44, [_Z15linear_backwardiiiPfS_S_S__param_1];
	ld.param.u32 	%r45, [_Z15linear_backwardiiiPfS_S_S__param_2];
	ld.param.u64 	%rd4, [_Z15linear_backwardiiiPfS_S_S__param_3];
	ld.param.u64 	%rd5, [_Z15linear_backwardiiiPfS_S_S__param_5];
	ld.param.u64 	%rd3, [_Z15linear_backwardiiiPfS_S_S__param_6];
	cvta.to.global.u64 	%rd1, %rd5;
	cvta.to.global.u64 	%rd2, %rd4;
	mov.u32 	%r47, %ctaid.x;
	mov.u32 	%r48, %ntid.x;
	mul.lo.s32 	%r1, %r47, %r48;
	mov.u32 	%r2, %tid.x;
	add.s32 	%r3, %r1, %r2;
	mov.u32 	%r49, %ctaid.y;
	mov.u32 	%r50, %ntid.y;
	mov.u32 	%r51, %tid.y;
	mad.lo.s32 	%r4, %r49, %r50, %r51;
	setp.ge.u32 	%p1, %r4, %r46;
	setp.ge.u32 	%p2, %r3, %r44;
	or.pred  	%p3, %p1, %p2;
	@%p3 bra 	$L__BB0_14;
	setp.lt.s32 	%p4, %r45, 1;
	mov.f32 	%f67, 0f00000000;
	@%p4 bra 	$L__BB0_13;
	mul.lo.s32 	%r5, %r45, %r4;
	and.b32  	%r6, %r45, 7;
	setp.lt.u32 	%p5, %r45, 8;
	mov.f32 	%f67, 0f00000000;
	mov.b32 	%r90, 0;
	@%p5 bra 	$L__BB0_5;
	and.b32  	%r90, %r45, 2147483640;
	neg.s32 	%r88, %r90;
	add.s32 	%r87, %r5, 3;
	add.s32 	%r53, %r2, %r44;
	add.s32 	%r86, %r53, %r1;
	shl.b32 	%r11, %r44, 3;
	shl.b32 	%r54, %r44, 1;
	add.s32 	%r85, %r3, %r54;
	mad.lo.s32 	%r84, %r44, 3, %r3;
	shl.b32 	%r55, %r44, 2;
	add.s32 	%r83, %r3, %r55;
	mad.lo.s32 	%r82, %r44, 5, %r3;
	mad.lo.s32 	%r81, %r44, 6, %r3;
	mad.lo.s32 	%r80, %r44, 7, %r3;
	mov.f32 	%f67, 0f00000000;
	mov.u32 	%r79, %r3;
$L__BB0_4:
	.pragma "nounroll";
	mul.wide.u32 	%rd6, %r79, 4;
	add.s64 	%rd7, %rd2, %rd6;
	ld.global.f32 	%f17, [%rd7];
	add.s32 	%r56, %r87, -3;
	mul.wide.u32 	%rd8, %r56, 4;
	add.s64 	%rd9, %rd1, %rd8;
	ld.global.f32 	%f18, [%rd9];
	fma.rn.f32 	%f19, %f17, %f18, %f67;
	mul.wide.u32 	%rd10, %r86, 4;
	add.s64 	%rd11, %rd2, %rd10;
	ld.global.f32 	%f20, [%rd11];
	add.s32 	%r57, %r87, -2;
	mul.wide.u32 	%rd12, %r57, 4;
	add.s64 	%rd13, %rd1, %rd12;
	ld.global.f32 	%f21, [%rd13];
	fma.rn.f32 	%f22, %f20, %f21, %f19;
	mul.wide.u32 	%rd14, %r85, 4;
	add.s64 	%rd15, %rd2, %rd14;
	ld.global.f32 	%f23, [%rd15];
	add.s32 	%r58, %r87, -1;
	mul.wide.u32 	%rd16, %r58, 4;
	add.s64 	%rd17, %rd1, %rd16;
	ld.global.f32 	%f24, [%rd17];
	fma.rn.f32 	%f25, %f23, %f24, %f22;
	mul.wide.u32 	%rd18, %r84, 4;
	add.s64 	%rd19, %rd2, %rd18;
	ld.global.f32 	%f26, [%rd19];
	add.s32 	%r59, %r87, 4;
	mul.wide.u32 	%rd20, %r87, 4;
	add.s64 	%rd21, %rd1, %rd20;
	ld.global.f32 	%f27, [%rd21];
	fma.rn.f32 	%f28, %f26, %f27, %f25;
	mul.wide.u32 	%rd22, %r83, 4;
	add.s64 	%rd23, %rd2, %rd22;
	ld.global.f32 	%f29, [%rd23];
	add.s32 	%r60, %r87, 1;
	mul.wide.u32 	%rd24, %r60, 4;
	add.s64 	%rd25, %rd1, %rd24;
	ld.global.f32 	%f30, [%rd25];
	fma.rn.f32 	%f31, %f29, %f30, %f28;
	mul.wide.u32 	%rd26, %r82, 4;
	add.s64 	%rd27, %rd2, %rd26;
	ld.global.f32 	%f32, [%rd27];
	add.s32 	%r61, %r87, 2;
	mul.wide.u32 	%rd28, %r61, 4;
	add.s64 	%rd29, %rd1, %rd28;
	ld.global.f32 	%f33, [%rd29];
	fma.rn.f32 	%f34, %f32, %f33, %f31;
	mul.wide.u32 	%rd30, %r81, 4;
	add.s64 	%rd31, %rd2, %rd30;
	ld.global.f32 	%f35, [%rd31];
	add.s32 	%r62, %r87, 3;
	mul.wide.u32 	%rd32, %r62, 4;
	add.s64 	%rd33, %rd1, %rd32;
	ld.global.f32 	%f36, [%rd33];
	fma.rn.f32 	%f37, %f35, %f36, %f34;
	mul.wide.u32 	%rd34, %r80, 4;
	add.s64 	%rd35, %rd2, %rd34;
	ld.global.f32 	%f38, [%rd35];
	mul.wide.u32 	%rd36, %r59, 4;
	add.s64 	%rd37, %rd1, %rd36;
	ld.global.f32 	%f39, [%rd37];
	fma.rn.f32 	%f67, %f38, %f39, %f37;
	add.s32 	%r88, %r88, 8;
	add.s32 	%r87, %r87, 8;
	add.s32 	%r86, %r86, %r11;
	add.s32 	%r85, %r85, %r11;
	add.s32 	%r84, %r84, %r11;
	add.s32 	%r83, %r83, %r11;
	add.s32 	%r82, %r82, %r11;
	add.s32 	%r81, %r81, %r11;
	add.s32 	%r80, %r80, %r11;
	add.s32 	%r79, %r79, %r11;
	setp.ne.s32 	%p6, %r88, 0;
	@%p6 bra 	$L__BB0_4;
$L__BB0_5:
	setp.eq.s32 	%p7, %r6, 0;
	@%p7 bra 	$L__BB0_13;
	and.b32  	%r39, %r45, 3;
	setp.lt.u32 	%p8, %r6, 4;
	@%p8 bra 	$L__BB0_8;
	mad.lo.s32 	%r63, %r90, %r44, %r3;
	mul.wide.u32 	%rd38, %r63, 4;
	add.s64 	%rd39, %rd2, %rd38;
	ld.global.f32 	%f41, [%rd39];
	add.s32 	%r64, %r90, %r5;
	mul.wide.u32 	%rd40, %r64, 4;
	add.s64 	%rd41, %rd1, %rd40;
	ld.global.f32 	%f42, [%rd41];
	fma.rn.f32 	%f43, %f41, %f42, %f67;
	add.s32 	%r65, %r63, %r44;
	mul.wide.u32 	%rd42, %r65, 4;
	add.s64 	%rd43, %rd2, %rd42;
	ld.global.f32 	%f44, [%rd43];
	add.s32 	%r66, %r64, 1;
	mul.wide.u32 	%rd44, %r66, 4;
	add.s64 	%rd45, %rd1, %rd44;
	ld.global.f32 	%f45, [%rd45];
	fma.rn.f32 	%f46, %f44, %f45, %f43;
	add.s32 	%r67, %r65, %r44;
	mul.wide.u32 	%rd46, %r67, 4;
	add.s64 	%rd47, %rd2, %rd46;
	ld.global.f32 	%f47, [%rd47];
	add.s32 	%r68, %r64, 2;
	mul.wide.u32 	%rd48, %r68, 4;
	add.s64 	%rd49, %rd1, %rd48;
	ld.global.f32 	%f48, [%rd49];
	fma.rn.f32 	%f49, %f47, %f48, %f46;
	add.s32 	%r69, %r67, %r44;
	mul.wide.u32 	%rd50, %r69, 4;
	add.s64 	%rd51, %rd2, %rd50;
	ld.global.f32 	%f50, [%rd51];
	add.s32 	%r70, %r64, 3;
	mul.wide.u32 	%rd52, %r70, 4;
	add.s64 	%rd53, %rd1, %rd52;
	ld.global.f32 	%f51, [%rd53];
	fma.rn.f32 	%f67, %f50, %f51, %f49;
	add.s32 	%r90, %r90, 4;
$L__BB0_8:
	setp.eq.s32 	%p9, %r39, 0;
	@%p9 bra 	$L__BB0_13;
	setp.eq.s32 	%p10, %r39, 1;
	@%p10 bra 	$L__BB0_11;
	mad.lo.s32 	%r71, %r90, %r44, %r3;
	mul.wide.u32 	%rd54, %r71, 4;
	add.s64 	%rd55, %rd2, %rd54;
	ld.global.f32 	%f53, [%rd55];
	add.s32 	%r72, %r90, %r5;
	mul.wide.u32 	%rd56, %r72, 4;
	add.s64 	%rd57, %rd1, %rd56;
	ld.global.f32 	%f54, [%rd57];
	fma.rn.f32 	%f55, %f53, %f54, %f67;
	add.s32 	%r73, %r71, %r44;
	mul.wide.u32 	%rd58, %r73, 4;
	add.s64 	%rd59, %rd2, %rd58;
	ld.global.f32 	%f56, [%rd59];
	add.s32 	%r74, %r72, 1;
	mul.wide.u32 	%rd60, %r74, 4;
	add.s64 	%rd61, %rd1, %rd60;
	ld.global.f32 	%f57, [%rd61];
	fma.rn.f32 	%f67, %f56, %f57, %f55;
	add.s32 	%r90, %r90, 2;
$L__BB0_11:
	and.b32  	%r75, %r45, 1;
	setp.eq.b32 	%p11, %r75, 1;
	not.pred 	%p12, %p11;
	@%p12 bra 	$L__BB0_13;
	mad.lo.s32 	%r76, %r90, %r44, %r3;
	mul.wide.u32 	%rd62, %r76, 4;
	add.s64 	%rd63, %rd2, %rd62;
	ld.global.f32 	%f58, [%rd63];
	add.s32 	%r77, %r90, %r5;
	mul.wide.u32 	%rd64, %r77, 4;
	add.s64 	%rd65, %rd1, %rd64;
	ld.global.f32 	%f59, [%rd65];
	fma.rn.f32 	%f67, %f58, %f59, %f67;
$L__BB0_13:
	mad.lo.s32 	%r78, %r44, %r4, %r3;
	cvta.to.global.u64 	%rd66, %rd3;
	mul.wide.u32 	%rd67, %r78, 4;
	add.s64 	%rd68, %rd66, %rd67;
	st.global.f32 	[%rd68], %f67;
$L__BB0_14:
	ret;

}


// ===== COMPILED SASS (sm_100) =====

	.target	sm_100

	.elftype	@"ET_EXEC"


//--------------------- .note.nv.tkinfo           --------------------------
	.section	.note.nv.tkinfo,"",@"SHT_NOTE"
	.sectionflags	@"SHF_NOTE_NV_TKINFO"
	.tkinfo
        /*0018*/ 	.word	0x00000002
        /*0030*/ 	.string	""
        /*0030*/ 	.string	"ptxas"
        /*0030*/ 	.string	"Cuda compilation tools, release 13.0, V13.0.88"
        /*0030*/ 	.string	"Build cuda_13.0.r13.0/compiler.36424714_0"
        /*0030*/ 	.string	"-arch sm_100 -m 64 "



//--------------------- .note.nv.cuinfo           --------------------------
	.section	.note.nv.cuinfo,"",@"SHT_NOTE"
	.sectionflags	@"SHF_NOTE_NV_CUINFO"
        /*0018*/ 	.short	0x0002
        /*001a*/ 	.short	0x0064
        /*001c*/ 	.short	0x0082
	.zero		2


//--------------------- .nv.info                  --------------------------
	.section	.nv.info,"",@"SHT_CUDA_INFO"
	.align	4


	//----- nvinfo : EIATTR_REGCOUNT
	.align		4
        /*0000*/ 	.byte	0x04, 0x2f
        /*0002*/ 	.short	(.L_1 - .L_0)
	.align		4
.L_0:
        /*0004*/ 	.word	index@(_Z15linear_backwardiiiPfS_S_S_)
        /*0008*/ 	.word	0x00000020


	//----- nvinfo : EIATTR_FRAME_SIZE
	.align		4
.L_1:
        /*000c*/ 	.byte	0x04, 0x11
        /*000e*/ 	.short	(.L_3 - .L_2)
	.align		4
.L_2:
        /*0010*/ 	.word	index@(_Z15linear_backwardiiiPfS_S_S_)
        /*0014*/ 	.word	0x00000000


	//----- nvinfo : EIATTR_MIN_STACK_SIZE
	.align		4
.L_3:
        /*0018*/ 	.byte	0x04, 0x12
        /*001a*/ 	.short	(.L_5 - .L_4)
	.align		4
.L_4:
        /*001c*/ 	.word	index@(_Z15linear_backwardiiiPfS_S_S_)
        /*0020*/ 	.word	0x00000000
.L_5:


//--------------------- .nv.compat                --------------------------
	.section	.nv.compat,"",@"SHT_CUDA_COMPAT_INFO"
	.align	4
        /*0000*/ 	.byte	0x02, 0x09, 0x00, 0x00, 0x02, 0x02, 0x01, 0x00, 0x02, 0x05, 0x05, 0x00, 0x03, 0x07, 0x01, 0x01
        /*0010*/ 	.byte	0x02, 0x03, 0x00, 0x00, 0x02, 0x06, 0x01, 0x00, 0x04, 0x0b, 0x08, 0x00, 0x09, 0x00, 0x00, 0x00
        /*0020*/ 	.byte	0x00, 0x00, 0x00, 0x00


//--------------------- .nv.info._Z15linear_backwardiiiPfS_S_S_ --------------------------
	.section	.nv.info._Z15linear_backwardiiiPfS_S_S_,"",@"SHT_CUDA_INFO"
	.sectionflags	@""
	.align	4


	//----- nvinfo : EIATTR_CUDA_API_VERSION
	.align		4
        /*0000*/ 	.byte	0x04, 0x37
        /*0002*/ 	.short	(.L_7 - .L_6)
.L_6:
        /*0004*/ 	.word	0x00000082


	//----- nvinfo : EIATTR_KPARAM_INFO
	.align		4
.L_7:
        /*0008*/ 	.byte	0x04, 0x17
        /*000a*/ 	.short	(.L_9 - .L_8)
.L_8:
        /*000c*/ 	.word	0x00000000
        /*0010*/ 	.short	0x0006
        /*0012*/ 	.short	0x0028
        /*0014*/ 	.byte	0x00, 0xf5, 0x21, 0x00


	//----- nvinfo : EIATTR_KPARAM_INFO
	.align		4
.L_9:
        /*0018*/ 	.byte	0x04, 0x17
        /*001a*/ 	.short	(.L_11 - .L_10)
.L_10:
        /*001c*/ 	.word	0x00000000
        /*0020*/ 	.short	0x0005
        /*0022*/ 	.short	0x0020
        /*0024*/ 	.byte	0x00, 0xf5, 0x21, 0x00


	//----- nvinfo : EIATTR_KPARAM_INFO
	.align		4
.L_11:
        /*0028*/ 	.byte	0x04, 0x17
        /*002a*/ 	.short	(.L_13 - .L_12)
.L_12:
        /*002c*/ 	.word	0x00000000
        /*0030*/ 	.short	0x0004
        /*0032*/ 	.short	0x0018
        /*0034*/ 	.byte	0x00, 0xf5, 0x21, 0x00


	//----- nvinfo : EIATTR_KPARAM_INFO
	.align		4
.L_13:
        /*0038*/ 	.byte	0x04, 0x17
        /*003a*/ 	.short	(.L_15 - .L_14)
.L_14:
        /*003c*/ 	.word	0x00000000
        /*0040*/ 	.short	0x0003
        /*0042*/ 	.short	0x0010
        /*0044*/ 	.byte	0x00, 0xf5, 0x21, 0x00


	//----- nvinfo : EIATTR_KPARAM_INFO
	.align		4
.L_15:
        /*0048*/ 	.byte	0x04, 0x17
        /*004a*/ 	.short	(.L_17 - .L_16)
.L_16:
        /*004c*/ 	.word	0x00000000
        /*0050*/ 	.short	0x0002
        /*0052*/ 	.short	0x0008
        /*0054*/ 	.byte	0x00, 0xf0, 0x11, 0x00


	//----- nvinfo : EIATTR_KPARAM_INFO
	.align		4
.L_17:
        /*0058*/ 	.byte	0x04, 0x17
        /*005a*/ 	.short	(.L_19 - .L_18)
.L_18:
        /*005c*/ 	.word	0x00000000
        /*0060*/ 	.short	0x0001
        /*0062*/ 	.short	0x0004
        /*0064*/ 	.byte	0x00, 0xf0, 0x11, 0x00


	//----- nvinfo : EIATTR_KPARAM_INFO
	.align		4
.L_19:
        /*0068*/ 	.byte	0x04, 0x17
        /*006a*/ 	.short	(.L_21 - .L_20)
.L_20:
        /*006c*/ 	.word	0x00000000
        /*0070*/ 	.short	0x0000
        /*0072*/ 	.short	0x0000
        /*0074*/ 	.byte	0x00, 0xf0, 0x11, 0x00


	//----- nvinfo : EIATTR_SPARSE_MMA_MASK
	.align		4
.L_21:
        /*0078*/ 	.byte	0x03, 0x50
        /*007a*/ 	.short	0x0000


	//----- nvinfo : EIATTR_MAXREG_COUNT
	.align		4
        /*007c*/ 	.byte	0x03, 0x1b
        /*007e*/ 	.short	0x00ff


	//----- nvinfo : EIATTR_MERCURY_ISA_VERSION
	.align		4
        /*0080*/ 	.byte	0x03, 0x5f
        /*0082*/ 	.short	0x0101


	//----- nvinfo : EIATTR_VRC_CTA_INIT_COUNT
	.align		4
        /*0084*/ 	.byte	0x02, 0x4a
	.zero		1
	.zero		1


	//----- nvinfo : EIATTR_EXIT_INSTR_OFFSETS
	.align		4
        /*0088*/ 	.byte	0x04, 0x1c
        /*008a*/ 	.short	(.L_23 - .L_22)


	//   ....[0]....
.L_22:
        /*008c*/ 	.word	0x000000d0


	//   ....[1]....
        /*0090*/ 	.word	0x00000a80


	//----- nvinfo : EIATTR_CBANK_PARAM_SIZE
	.align		4
.L_23:
        /*0094*/ 	.byte	0x03, 0x19
        /*0096*/ 	.short	0x0030


	//----- nvinfo : EIATTR_PARAM_CBANK
	.align		4
        /*0098*/ 	.byte	0x04, 0x0a
        /*009a*/ 	.short	(.L_25 - .L_24)
	.align		4
.L_24:
        /*009c*/ 	.word	index@(.nv.constant0._Z15linear_backwardiiiPfS_S_S_)
        /*00a0*/ 	.short	0x0380
        /*00a2*/ 	.short	0x0030


	//----- nvinfo : EIATTR_SW_WAR
	.align		4
.L_25:
        /*00a4*/ 	.byte	0x04, 0x36
        /*00a6*/ 	.short	(.L_27 - .L_26)
.L_26:
        /*00a8*/ 	.word	0x00000008
.L_27:


//--------------------- .nv.callgraph             --------------------------
	.section	.nv.callgraph,"",@"SHT_CUDA_CALLGRAPH"
	.align	4
	.sectionentsize	8
	.align		4
        /*0000*/ 	.word	0x00000000
	.align		4
        /*0004*/ 	.word	0xffffffff
	.align		4
        /*0008*/ 	.word	0x00000000
	.align		4
        /*000c*/ 	.word	0xfffffffe
	.align		4
        /*0010*/ 	.word	0x00000000
	.align		4
        /*0014*/ 	.word	0xfffffffd
	.align		4
        /*0018*/ 	.word	0x00000000
	.align		4
        /*001c*/ 	.word	0xfffffffc


//--------------------- .text._Z15linear_backwardiiiPfS_S_S_ --------------------------
	.section	.text._Z15linear_backwardiiiPfS_S_S_,"ax",@progbits
	.align	128
        .global         _Z15linear_backwardiiiPfS_S_S_
        .type           _Z15linear_backwardiiiPfS_S_S_,@function
        .size           _Z15linear_backwardiiiPfS_S_S_,(.L_x_5 - _Z15linear_backwardiiiPfS_S_S_)
        .other          _Z15linear_backwardiiiPfS_S_S_,@"STO_CUDA_ENTRY STV_DEFAULT"
_Z15linear_backwardiiiPfS_S_S_:
.text._Z15linear_backwardiiiPfS_S_S_:
[----:B------:R-:W-:Y:S01]  /*0000*/  LDC R1, c[0x0][0x37c] ;  /* 0x0000df00ff017b82 */ /* 0x000fe20000000800 */
[----:B------:R-:W0:Y:S07]  /*0010*/  S2R R8, SR_TID.X ;  /* 0x0000000000087919 */ /* 0x000e2e0000002100 */
[----:B------:R-:W1:Y:S01]  /*0020*/  S2UR UR4, SR_CTAID.X ;  /* 0x00000000000479c3 */ /* 0x000e620000002500 */
[----:B------:R-:W1:Y:S01]  /*0030*/  LDCU UR5, c[0x0][0x360] ;  /* 0x00006c00ff0577ac */ /* 0x000e620008000800 */
[----:B------:R-:W2:Y:S06]  /*0040*/  S2R R2, SR_TID.Y ;  /* 0x0000000000027919 */ /* 0x000eac0000002200 */
[----:B------:R-:W2:Y:S08]  /*0050*/  S2UR UR6, SR_CTAID.Y ;  /* 0x00000000000679c3 */ /* 0x000eb00000002600 */
[----:B------:R-:W2:Y:S08]  /*0060*/  LDC R3, c[0x0][0x364] ;  /* 0x0000d900ff037b82 */ /* 0x000eb00000000800 */
[----:B------:R-:W3:Y:S01]  /*0070*/  LDC.64 R4, c[0x0][0x380] ;  /* 0x0000e000ff047b82 */ /* 0x000ee20000000a00 */
[----:B-1----:R-:W-:-:S06]  /*0080*/  UIMAD UR4, UR4, UR5, URZ ;  /* 0x00000005040472a4 */ /* 0x002fcc000f8e02ff */
[----:B0-----:R-:W-:Y:S01]  /*0090*/  IADD3 R0, PT, PT, R8, UR4, RZ ;  /* 0x0000000408007c10 */ /* 0x001fe2000fffe0ff */
[----:B--2---:R-:W-:-:S03]  /*00a0*/  IMAD R3, R3, UR6, R2 ;  /* 0x0000000603037c24 */ /* 0x004fc6000f8e0202 */
[----:B---3--:R-:W-:-:S04]  /*00b0*/  ISETP.GE.U32.AND P0, PT, R0, R5, PT ;  /* 0x000000050000720c */ /* 0x008fc80003f06070 */
[----:B------:R-:W-:-:S13]  /*00c0*/  ISETP.GE.U32.OR P0, PT, R3, R4, P0 ;  /* 0x000000040300720c */ /* 0x000fda0000706470 */
[----:B------:R-:W-:Y:S05]  /*00d0*/  @P0 EXIT ;  /* 0x000000000000094d */ /* 0x000fea0003800000 */
[----:B------:R-:W0:Y:S01]  /*00e0*/  LDC R2, c[0x0][0x388] ;  /* 0x0000e200ff027b82 */ /* 0x000e220000000800 */
[----:B------:R-:W1:Y:S01]  /*00f0*/  LDCU.64 UR6, c[0x0][0x358] ;  /* 0x00006b00ff0677ac */ /* 0x000e620008000a00 */
[----:B------:R-:W-:Y:S01]  /*0100*/  HFMA2 R25, -RZ, RZ, 0, 0 ;  /* 0x00000000ff197431 */ /* 0x000fe200000001ff */
[----:B0-----:R-:W-:-:S13]  /*0110*/  ISETP.GE.AND P0, PT, R2, 0x1, PT ;  /* 0x000000010200780c */ /* 0x001fda0003f06270 */
[----:B-1----:R-:W-:Y:S05]  /*0120*/  @!P0 BRA `(.L_x_0) ;  /* 0x0000000800448947 */ /* 0x002fea0003800000 */
[C---:B------:R-:W-:Y:S02]  /*0130*/  ISETP.GE.U32.AND P1, PT, R2.reuse, 0x8, PT ;  /* 0x000000080200780c */ /* 0x040fe40003f26070 */
[----:B------:R-:W-:Y:S02]  /*0140*/  LOP3.LUT R6, R2, 0x7, RZ, 0xc0, !PT ;  /* 0x0000000702067812 */ /* 0x000fe400078ec0ff */
[----:B------:R-:W-:Y:S02]  /*0150*/  MOV R25, RZ ;  /* 0x000000ff00197202 */ /* 0x000fe40000000f00 */
[----:B------:R-:W-:Y:S02]  /*0160*/  ISETP.NE.AND P0, PT, R6, RZ, PT ;  /* 0x000000ff0600720c */ /* 0x000fe40003f05270 */
[----:B------:R-:W-:-:S05]  /*0170*/  MOV R7, RZ ;  /* 0x000000ff00077202 */ /* 0x000fca0000000f00 */
[----:B------:R-:W-:Y:S06]  /*0180*/  @!P1 BRA `(.L_x_1) ;  /* 0x0000000400249947 */ /* 0x000fec0003800000 */
[----:B------:R-:W-:Y:S01]  /*0190*/  LOP3.LUT R7, R2, 0x7ffffff8, RZ, 0xc0, !PT ;  /* 0x7ffffff802077812 */ /* 0x000fe200078ec0ff */
[----:B------:R-:W-:Y:S01]  /*01a0*/  IMAD R9, R3, R2, 0x3 ;  /* 0x0000000303097424 */ /* 0x000fe200078e0202 */
[C---:B------:R-:W-:Y:S01]  /*01b0*/  IADD3 R4, PT, PT, R5.reuse, UR4, R8 ;  /* 0x0000000405047c10 */ /* 0x040fe2000fffe008 */
[C-C-:B------:R-:W-:Y:S01]  /*01c0*/  IMAD R10, R5.reuse, 0x3, R0.reuse ;  /* 0x00000003050a7824 */ /* 0x140fe200078e0200 */
[CC--:B------:R-:W-:Y:S01]  /*01d0*/  LEA R8, R5.reuse, R0.reuse, 0x1 ;  /* 0x0000000005087211 */ /* 0x0c0fe200078e08ff */
[C-C-:B------:R-:W-:Y:S01]  /*01e0*/  IMAD R11, R5.reuse, 0x5, R0.reuse ;  /* 0x00000005050b7824 */ /* 0x140fe200078e0200 */
[CC--:B------:R-:W-:Y:S01]  /*01f0*/  LEA R12, R5.reuse, R0.reuse, 0x2 ;  /* 0x00000000050c7211 */ /* 0x0c0fe200078e10ff */
[C-C-:B------:R-:W-:Y:S01]  /*0200*/  IMAD R13, R5.reuse, 0x6, R0.reuse ;  /* 0x00000006050d7824 */ /* 0x140fe200078e0200 */
[----:B------:R-:W-:Y:S01]  /*0210*/  MOV R25, RZ ;  /* 0x000000ff00197202 */ /* 0x000fe20000000f00 */
[----:B------:R-:W-:Y:S01]  /*0220*/  IMAD R22, R5, 0x7, R0 ;  /* 0x0000000705167824 */ /* 0x000fe200078e0200 */
[----:B------:R-:W-:-:S02]  /*0230*/  MOV R23, R0 ;  /* 0x0000000000177202 */ /* 0x000fc40000000f00 */
[----:B------:R-:W-:-:S07]  /*0240*/  IADD3 R24, PT, PT, -R7, RZ, RZ ;  /* 0x000000ff07187210 */ /* 0x000fce0007ffe1ff */
.L_x_2:
[----:B------:R-:W0:Y:S01]  /*0250*/  LDC.64 R18, c[0x0][0x3a0] ;  /* 0x0000e800ff127b82 */ /* 0x000e220000000a00 */
[----:B------:R-:W-:-:S07]  /*0260*/  IADD3 R17, PT, PT, R9, -0x3, RZ ;  /* 0xfffffffd09117810 */ /* 0x000fce0007ffe0ff */
[----:B------:R-:W1:Y:S01]  /*0270*/  LDC.64 R14, c[0x0][0x390] ;  /* 0x0000e400ff0e7b82 */ /* 0x000e620000000a00 */
[----:B0-----:R-:W-:-:S06]  /*0280*/  IMAD.WIDE.U32 R16, R17, 0x4, R18 ;  /* 0x0000000411107825 */ /* 0x001fcc00078e0012 */
[----:B------:R-:W2:Y:S01]  /*0290*/  LDG.E R16, desc[UR6][R16.64] ;  /* 0x0000000610107981 */ /* 0x000ea2000c1e1900 */
[----:B-1----:R-:W-:-:S06]  /*02a0*/  IMAD.WIDE.U32 R20, R23, 0x4, R14 ;  /* 0x0000000417147825 */ /* 0x002fcc00078e000e */
[----:B------:R-:W2:Y:S01]  /*02b0*/  LDG.E R20, desc[UR6][R20.64] ;  /* 0x0000000614147981 */ /* 0x000ea2000c1e1900 */
[----:B------:R-:W-:Y:S01]  /*02c0*/  IADD3 R27, PT, PT, R9, -0x2, RZ ;  /* 0xfffffffe091b7810 */ /* 0x000fe20007ffe0ff */
[----:B------:R-:W-:-:S06]  /*02d0*/  IMAD.WIDE.U32 R28, R4, 0x4, R14 ;  /* 0x00000004041c7825 */ /* 0x000fcc00078e000e */
[----:B------:R-:W3:Y:S01]  /*02e0*/  LDG.E R28, desc[UR6][R28.64] ;  /* 0x000000061c1c7981 */ /* 0x000ee2000c1e1900 */
[----:B--2---:R-:W-:Y:S01]  /*02f0*/  FFMA R25, R20, R16, R25 ;  /* 0x0000001014197223 */ /* 0x004fe20000000019 */
[----:B------:R-:W-:Y:S01]  /*0300*/  IMAD.WIDE.U32 R20, R27, 0x4, R18 ;  /* 0x000000041b147825 */ /* 0x000fe200078e0012 */
[----:B------:R-:W-:-:S05]  /*0310*/  IADD3 R27, PT, PT, R9, -0x1, RZ ;  /* 0xffffffff091b7810 */ /* 0x000fca0007ffe0ff */
[----:B------:R-:W-:Y:S01]  /*0320*/  IMAD.WIDE.U32 R26, R27, 0x4, R18 ;  /* 0x000000041b1a7825 */ /* 0x000fe200078e0012 */
[----:B------:R-:W3:Y:S04]  /*0330*/  LDG.E R20, desc[UR6][R20.64] ;  /* 0x0000000614147981 */ /* 0x000ee8000c1e1900 */
[----:B------:R0:W2:Y:S02]  /*0340*/  LDG.E R16, desc[UR6][R26.64] ;  /* 0x000000061a107981 */ /* 0x0000a4000c1e1900 */
[----:B0-----:R-:W-:-:S05]  /*0350*/  IMAD.WIDE.U32 R26, R8, 0x4, R14 ;  /* 0x00000004081a7825 */ /* 0x001fca00078e000e */
[----:B------:R-:W2:Y:S01]  /*0360*/  LDG.E R17, desc[UR6][R26.64] ;  /* 0x000000061a117981 */ /* 0x000ea2000c1e1900 */
[----:B------:R-:W-:Y:S01]  /*0370*/  IADD3 R21, PT, PT, R9, 0x1, RZ ;  /* 0x0000000109157810 */ /* 0x000fe20007ffe0ff */
[----:B---3--:R-:W-:-:S04]  /*0380*/  FFMA R25, R28, R20, R25 ;  /* 0x000000141c197223 */ /* 0x008fc80000000019 */
[----:B--2---:R-:W-:Y:S01]  /*0390*/  FFMA R25, R17, R16, R25 ;  /* 0x0000001011197223 */ /* 0x004fe20000000019 */
[----:B------:R-:W-:-:S05]  /*03a0*/  IMAD.WIDE.U32 R16, R9, 0x4, R18 ;  /* 0x0000000409107825 */ /* 0x000fca00078e0012 */
[----:B------:R0:W2:Y:S02]  /*03b0*/  LDG.E R28, desc[UR6][R16.64] ;  /* 0x00000006101c7981 */ /* 0x0000a4000c1e1900 */
[----:B0-----:R-:W-:-:S04]  /*03c0*/  IMAD.WIDE.U32 R16, R21, 0x4, R18 ;  /* 0x0000000415107825 */ /* 0x001fc800078e0012 */
[--C-:B------:R-:W-:Y:S02]  /*03d0*/  IMAD.WIDE.U32 R20, R10, 0x4, R14.reuse ;  /* 0x000000040a147825 */ /* 0x100fe400078e000e */
[----:B------:R-:W3:Y:S04]  /*03e0*/  LDG.E R16, desc[UR6][R16.64] ;  /* 0x0000000610107981 */ /* 0x000ee8000c1e1900 */
[----:B------:R0:W2:Y:S02]  /*03f0*/  LDG.E R29, desc[UR6][R20.64] ;  /* 0x00000006141d7981 */ /* 0x0000a4000c1e1900 */
[----:B0-----:R-:W-:-:S05]  /*0400*/  IMAD.WIDE.U32 R20, R12, 0x4, R14 ;  /* 0x000000040c147825 */ /* 0x001fca00078e000e */
[----:B------:R0:W3:Y:S01]  /*0410*/  LDG.E R26, desc[UR6][R20.64] ;  /* 0x00000006141a7981 */ /* 0x0000e2000c1e1900 */
[C---:B------:R-:W-:Y:S02]  /*0420*/  IADD3 R27, PT, PT, R9.reuse, 0x3, RZ ;  /* 0x00000003091b7810 */ /* 0x040fe40007ffe0ff */
[----:B0-----:R-:W-:Y:S01]  /*0430*/  IADD3 R21, PT, PT, R9, 0x4, RZ ;  /* 0x0000000409157810 */ /* 0x001fe20007ffe0ff */
[----:B--2---:R-:W-:Y:S01]  /*0440*/  FFMA R25, R29, R28, R25 ;  /* 0x0000001c1d197223 */ /* 0x004fe20000000019 */
[----:B------:R-:W-:-:S05]  /*0450*/  IADD3 R29, PT, PT, R9, 0x2, RZ ;  /* 0x00000002091d7810 */ /* 0x000fca0007ffe0ff */
[----:B------:R-:W-:-:S06]  /*0460*/  IMAD.WIDE.U32 R28, R29, 0x4, R18 ;  /* 0x000000041d1c7825 */ /* 0x000fcc00078e0012 */
[----:B------:R-:W2:Y:S01]  /*0470*/  LDG.E R28, desc[UR6][R28.64] ;  /* 0x000000061c1c7981 */ /* 0x000ea2000c1e1900 */
[----:B---3--:R-:W-:Y:S01]  /*0480*/  FFMA R25, R26, R16, R25 ;  /* 0x000000101a197223 */ /* 0x008fe20000000019 */
[----:B------:R-:W-:-:S04]  /*0490*/  IMAD.WIDE.U32 R16, R11, 0x4, R14 ;  /* 0x000000040b107825 */ /* 0x000fc800078e000e */
[--C-:B------:R-:W-:Y:S02]  /*04a0*/  IMAD.WIDE.U32 R26, R27, 0x4, R18.reuse ;  /* 0x000000041b1a7825 */ /* 0x100fe400078e0012 */
[----:B------:R-:W2:Y:S02]  /*04b0*/  LDG.E R16, desc[UR6][R16.64] ;  /* 0x0000000610107981 */ /* 0x000ea4000c1e1900 */
[----:B------:R-:W-:Y:S02]  /*04c0*/  IMAD.WIDE.U32 R18, R21, 0x4, R18 ;  /* 0x0000000415127825 */ /* 0x000fe400078e0012 */
[----:B------:R-:W3:Y:S02]  /*04d0*/  LDG.E R26, desc[UR6][R26.64] ;  /* 0x000000061a1a7981 */ /* 0x000ee4000c1e1900 */
[--C-:B------:R-:W-:Y:S02]  /*04e0*/  IMAD.WIDE.U32 R20, R13, 0x4, R14.reuse ;  /* 0x000000040d147825 */ /* 0x100fe400078e000e */
[----:B------:R-:W4:Y:S02]  /*04f0*/  LDG.E R18, desc[UR6][R18.64] ;  /* 0x0000000612127981 */ /* 0x000f24000c1e1900 */
[----:B------:R-:W-:-:S02]  /*0500*/  IMAD.WIDE.U32 R14, R22, 0x4, R14 ;  /* 0x00000004160e7825 */ /* 0x000fc400078e000e */
[----:B------:R-:W3:Y:S04]  /*0510*/  LDG.E R21, desc[UR6][R20.64] ;  /* 0x0000000614157981 */ /* 0x000ee8000c1e1900 */
[----:B------:R-:W4:Y:S01]  /*0520*/  LDG.E R15, desc[UR6][R14.64] ;  /* 0x000000060e0f7981 */ /* 0x000f22000c1e1900 */
[----:B------:R-:W-:-:S04]  /*0530*/  IADD3 R24, PT, PT, R24, 0x8, RZ ;  /* 0x0000000818187810 */ /* 0x000fc80007ffe0ff */
[----:B------:R-:W-:Y:S02]  /*0540*/  ISETP.NE.AND P1, PT, R24, RZ, PT ;  /* 0x000000ff1800720c */ /* 0x000fe40003f25270 */
[----:B------:R-:W-:Y:S02]  /*0550*/  IADD3 R9, PT, PT, R9, 0x8, RZ ;  /* 0x0000000809097810 */ /* 0x000fe40007ffe0ff */
[C---:B------:R-:W-:Y:S02]  /*0560*/  LEA R4, R5.reuse, R4, 0x3 ;  /* 0x0000000405047211 */ /* 0x040fe400078e18ff */
[C---:B------:R-:W-:Y:S02]  /*0570*/  LEA R8, R5.reuse, R8, 0x3 ;  /* 0x0000000805087211 */ /* 0x040fe400078e18ff */
[C---:B------:R-:W-:Y:S02]  /*0580*/  LEA R10, R5.reuse, R10, 0x3 ;  /* 0x0000000a050a7211 */ /* 0x040fe400078e18ff */
[----:B------:R-:W-:-:S02]  /*0590*/  LEA R12, R5, R12, 0x3 ;  /* 0x0000000c050c7211 */ /* 0x000fc400078e18ff */
[C---:B------:R-:W-:Y:S02]  /*05a0*/  LEA R11, R5.reuse, R11, 0x3 ;  /* 0x0000000b050b7211 */ /* 0x040fe400078e18ff */
[C---:B------:R-:W-:Y:S02]  /*05b0*/  LEA R13, R5.reuse, R13, 0x3 ;  /* 0x0000000d050d7211 */ /* 0x040fe400078e18ff */
[C---:B------:R-:W-:Y:S02]  /*05c0*/  LEA R22, R5.reuse, R22, 0x3 ;  /* 0x0000001605167211 */ /* 0x040fe400078e18ff */
[----:B------:R-:W-:Y:S01]  /*05d0*/  LEA R23, R5, R23, 0x3 ;  /* 0x0000001705177211 */ /* 0x000fe200078e18ff */
[----:B--2---:R-:W-:-:S04]  /*05e0*/  FFMA R28, R16, R28, R25 ;  /* 0x0000001c101c7223 */ /* 0x004fc80000000019 */
[----:B---3--:R-:W-:-:S04]  /*05f0*/  FFMA R26, R21, R26, R28 ;  /* 0x0000001a151a7223 */ /* 0x008fc8000000001c */
[----:B----4-:R-:W-:Y:S01]  /*0600*/  FFMA R25, R15, R18, R26 ;  /* 0x000000120f197223 */ /* 0x010fe2000000001a */
[----:B------:R-:W-:Y:S06]  /*0610*/  @P1 BRA `(.L_x_2) ;  /* 0xfffffffc000c1947 */ /* 0x000fec000383ffff */
.L_x_1:
[----:B------:R-:W-:Y:S05]  /*0620*/  @!P0 BRA `(.L_x_0) ;  /* 0x0000000400048947 */ /* 0x000fea0003800000 */
[----:B------:R-:W-:Y:S02]  /*0630*/  ISETP.GE.U32.AND P0, PT, R6, 0x4, PT ;  /* 0x000000040600780c */ /* 0x000fe40003f06070 */
[----:B------:R-:W-:-:S04]  /*0640*/  LOP3.LUT R24, R2, 0x3, RZ, 0xc0, !PT ;  /* 0x0000000302187812 */ /* 0x000fc800078ec0ff */
[----:B------:R-:W-:-:S07]  /*0650*/  ISETP.NE.AND P1, PT, R24, RZ, PT ;  /* 0x000000ff1800720c */ /* 0x000fce0003f25270 */
[----:B------:R-:W-:Y:S06]  /*0660*/  @!P0 BRA `(.L_x_3) ;  /* 0x00000000007c8947 */ /* 0x000fec0003800000 */
[----:B------:R-:W0:Y:S01]  /*0670*/  LDC.64 R8, c[0x0][0x390] ;  /* 0x0000e400ff087b82 */ /* 0x000e220000000a00 */
[----:B------:R-:W-:Y:S02]  /*0680*/  IMAD R13, R3, R2, R7 ;  /* 0x00000002030d7224 */ /* 0x000fe400078e0207 */
[----:B------:R-:W-:-:S03]  /*0690*/  IMAD R6, R7, R5, R0 ;  /* 0x0000000507067224 */ /* 0x000fc600078e0200 */
[C---:B------:R-:W-:Y:S02]  /*06a0*/  IADD3 R21, PT, PT, R13.reuse, 0x1, RZ ;  /* 0x000000010d157810 */ /* 0x040fe40007ffe0ff */
[----:B------:R-:W1:Y:S01]  /*06b0*/  LDC.64 R10, c[0x0][0x3a0] ;  /* 0x0000e800ff0a7b82 */ /* 0x000e620000000a00 */
[C---:B------:R-:W-:Y:S02]  /*06c0*/  IADD3 R15, PT, PT, R13.reuse, 0x2, RZ ;  /* 0x000000020d0f7810 */ /* 0x040fe40007ffe0ff */
[----:B------:R-:W-:Y:S01]  /*06d0*/  IADD3 R29, PT, PT, R13, 0x3, RZ ;  /* 0x000000030d1d7810 */ /* 0x000fe20007ffe0ff */
[C---:B0-----:R-:W-:Y:S01]  /*06e0*/  IMAD.WIDE.U32 R18, R6.reuse, 0x4, R8 ;  /* 0x0000000406127825 */ /* 0x041fe200078e0008 */
[----:B------:R-:W-:-:S04]  /*06f0*/  IADD3 R6, PT, PT, R6, R5, RZ ;  /* 0x0000000506067210 */ /* 0x000fc80007ffe0ff */
[CC--:B------:R-:W-:Y:S01]  /*0700*/  IADD3 R14, PT, PT, R6.reuse, R5.reuse, RZ ;  /* 0x00000005060e7210 */ /* 0x0c0fe20007ffe0ff */
[--C-:B-1----:R-:W-:Y:S01]  /*0710*/  IMAD.WIDE.U32 R22, R13, 0x4, R10.reuse ;  /* 0x000000040d167825 */ /* 0x102fe200078e000a */
[----:B------:R-:W2:Y:S03]  /*0720*/  LDG.E R18, desc[UR6][R18.64] ;  /* 0x0000000612127981 */ /* 0x000ea6000c1e1900 */
[----:B------:R-:W-:Y:S01]  /*0730*/  IMAD.WIDE.U32 R20, R21, 0x4, R10 ;  /* 0x0000000415147825 */ /* 0x000fe200078e000a */
[----:B------:R-:W2:Y:S03]  /*0740*/  LDG.E R4, desc[UR6][R22.64] ;  /* 0x0000000616047981 */ /* 0x000ea6000c1e1900 */
[----:B------:R-:W-:Y:S01]  /*0750*/  IMAD.WIDE.U32 R16, R6, 0x4, R8 ;  /* 0x0000000406107825 */ /* 0x000fe200078e0008 */
[----:B------:R-:W-:Y:S01]  /*0760*/  IADD3 R27, PT, PT, R14, R5, RZ ;  /* 0x000000050e1b7210 */ /* 0x000fe20007ffe0ff */
[----:B------:R-:W3:Y:S02]  /*0770*/  LDG.E R20, desc[UR6][R20.64] ;  /* 0x0000000614147981 */ /* 0x000ee4000c1e1900 */
[----:B------:R-:W-:-:S02]  /*0780*/  IMAD.WIDE.U32 R12, R15, 0x4, R10 ;  /* 0x000000040f0c7825 */ /* 0x000fc400078e000a */
[----:B------:R-:W3:Y:S02]  /*0790*/  LDG.E R17, desc[UR6][R16.64] ;  /* 0x0000000610117981 */ /* 0x000ee4000c1e1900 */
[----:B------:R-:W-:Y:S02]  /*07a0*/  IMAD.WIDE.U32 R14, R14, 0x4, R8 ;  /* 0x000000040e0e7825 */ /* 0x000fe400078e0008 */
[----:B------:R-:W4:Y:S02]  /*07b0*/  LDG.E R12, desc[UR6][R12.64] ;  /* 0x000000060c0c7981 */ /* 0x000f24000c1e1900 */
[----:B------:R-:W-:Y:S02]  /*07c0*/  IMAD.WIDE.U32 R10, R29, 0x4, R10 ;  /* 0x000000041d0a7825 */ /* 0x000fe400078e000a */
[----:B------:R-:W4:Y:S02]  /*07d0*/  LDG.E R15, desc[UR6][R14.64] ;  /* 0x000000060e0f7981 */ /* 0x000f24000c1e1900 */
[----:B------:R-:W-:-:S02]  /*07e0*/  IMAD.WIDE.U32 R8, R27, 0x4, R8 ;  /* 0x000000041b087825 */ /* 0x000fc400078e0008 */
[----:B------:R-:W5:Y:S04]  /*07f0*/  LDG.E R10, desc[UR6][R10.64] ;  /* 0x000000060a0a7981 */ /* 0x000f68000c1e1900 */
[----:B------:R-:W5:Y:S01]  /*0800*/  LDG.E R9, desc[UR6][R8.64] ;  /* 0x0000000608097981 */ /* 0x000f62000c1e1900 */
[----:B------:R-:W-:Y:S01]  /*0810*/  IADD3 R7, PT, PT, R7, 0x4, RZ ;  /* 0x0000000407077810 */ /* 0x000fe20007ffe0ff */
[----:B--2---:R-:W-:-:S04]  /*0820*/  FFMA R4, R18, R4, R25 ;  /* 0x0000000412047223 */ /* 0x004fc80000000019 */
[----:B---3--:R-:W-:-:S04]  /*0830*/  FFMA R4, R17, R20, R4 ;  /* 0x0000001411047223 */ /* 0x008fc80000000004 */
[----:B----4-:R-:W-:-:S04]  /*0840*/  FFMA R4, R15, R12, R4 ;  /* 0x0000000c0f047223 */ /* 0x010fc80000000004 */
[----:B-----5:R-:W-:-:S07]  /*0850*/  FFMA R25, R9, R10, R4 ;  /* 0x0000000a09197223 */ /* 0x020fce0000000004 */
.L_x_3:
[----:B------:R-:W-:Y:S05]  /*0860*/  @!P1 BRA `(.L_x_0) ;  /* 0x0000000000749947 */ /* 0x000fea0003800000 */
[----:B------:R-:W-:Y:S02]  /*0870*/  ISETP.NE.AND P0, PT, R24, 0x1, PT ;  /* 0x000000011800780c */ /* 0x000fe40003f05270 */
[----:B------:R-:W-:-:S04]  /*0880*/  LOP3.LUT R4, R2, 0x1, RZ, 0xc0, !PT ;  /* 0x0000000102047812 */ /* 0x000fc800078ec0ff */
[----:B------:R-:W-:-:S07]  /*0890*/  ISETP.NE.U32.AND P1, PT, R4, 0x1, PT ;  /* 0x000000010400780c */ /* 0x000fce0003f25070 */
[----:B------:R-:W0:Y:S01]  /*08a0*/  @P0 LDC.64 R14, c[0x0][0x3a0] ;  /* 0x0000e800ff0e0b82 */ /* 0x000e220000000a00 */
[-C--:B------:R-:W-:Y:S02]  /*08b0*/  @P0 IMAD R4, R7, R5.reuse, R0 ;  /* 0x0000000507040224 */ /* 0x080fe400078e0200 */
[----:B------:R-:W-:Y:S01]  /*08c0*/  @P0 IMAD R13, R3, R2, R7 ;  /* 0x00000002030d0224 */ /* 0x000fe200078e0207 */
[----:B------:R-:W-:Y:S02]  /*08d0*/  @P0 IADD3 R7, PT, PT, R7, 0x2, RZ ;  /* 0x0000000207070810 */ /* 0x000fe40007ffe0ff */
[----:B------:R-:W-:Y:S02]  /*08e0*/  @P0 IADD3 R21, PT, PT, R4, R5, RZ ;  /* 0x0000000504150210 */ /* 0x000fe40007ffe0ff */
[----:B------:R-:W1:Y:S08]  /*08f0*/  @P0 LDC.64 R16, c[0x0][0x390] ;  /* 0x0000e400ff100b82 */ /* 0x000e700000000a00 */
[----:B------:R-:W2:Y:S08]  /*0900*/  @!P1 LDC.64 R10, c[0x0][0x390] ;  /* 0x0000e400ff0a9b82 */ /* 0x000eb00000000a00 */
[----:B------:R-:W3:Y:S01]  /*0910*/  @!P1 LDC.64 R8, c[0x0][0x3a0] ;  /* 0x0000e800ff089b82 */ /* 0x000ee20000000a00 */
[C---:B------:R-:W-:Y:S01]  /*0920*/  @P0 IADD3 R23, PT, PT, R13.reuse, 0x1, RZ ;  /* 0x000000010d170810 */ /* 0x040fe20007ffe0ff */
[----:B0-----:R-:W-:-:S04]  /*0930*/  @P0 IMAD.WIDE.U32 R12, R13, 0x4, R14 ;  /* 0x000000040d0c0825 */ /* 0x001fc800078e000e */
[--C-:B-1----:R-:W-:Y:S02]  /*0940*/  @P0 IMAD.WIDE.U32 R18, R4, 0x4, R16.reuse ;  /* 0x0000000404120825 */ /* 0x102fe400078e0010 */
[----:B------:R-:W4:Y:S02]  /*0950*/  @P0 LDG.E R12, desc[UR6][R12.64] ;  /* 0x000000060c0c0981 */ /* 0x000f24000c1e1900 */
[----:B------:R-:W-:Y:S02]  /*0960*/  @P0 IMAD.WIDE.U32 R16, R21, 0x4, R16 ;  /* 0x0000000415100825 */ /* 0x000fe400078e0010 */
[----:B------:R-:W4:Y:S02]  /*0970*/  @P0 LDG.E R4, desc[UR6][R18.64] ;  /* 0x0000000612040981 */ /* 0x000f24000c1e1900 */
[----:B------:R-:W-:Y:S02]  /*0980*/  @!P1 IMAD R21, R3, R2, R7 ;  /* 0x0000000203159224 */ /* 0x000fe400078e0207 */
[----:B------:R-:W-:Y:S01]  /*0990*/  @!P1 IMAD R7, R7, R5, R0 ;  /* 0x0000000507079224 */ /* 0x000fe200078e0200 */
[----:B------:R-:W5:Y:S01]  /*09a0*/  @P0 LDG.E R17, desc[UR6][R16.64] ;  /* 0x0000000610110981 */ /* 0x000f62000c1e1900 */
[----:B------:R-:W-:-:S04]  /*09b0*/  @P0 IMAD.WIDE.U32 R14, R23, 0x4, R14 ;  /* 0x00000004170e0825 */ /* 0x000fc800078e000e */
[----:B--2---:R-:W-:Y:S02]  /*09c0*/  @!P1 IMAD.WIDE.U32 R10, R7, 0x4, R10 ;  /* 0x00000004070a9825 */ /* 0x004fe400078e000a */
[----:B------:R-:W5:Y:S02]  /*09d0*/  @P0 LDG.E R14, desc[UR6][R14.64] ;  /* 0x000000060e0e0981 */ /* 0x000f64000c1e1900 */
[----:B---3--:R-:W-:Y:S02]  /*09e0*/  @!P1 IMAD.WIDE.U32 R8, R21, 0x4, R8 ;  /* 0x0000000415089825 */ /* 0x008fe400078e0008 */
[----:B------:R-:W2:Y:S04]  /*09f0*/  @!P1 LDG.E R10, desc[UR6][R10.64] ;  /* 0x000000060a0a9981 */ /* 0x000ea8000c1e1900 */
[----:B------:R-:W2:Y:S01]  /*0a00*/  @!P1 LDG.E R8, desc[UR6][R8.64] ;  /* 0x0000000608089981 */ /* 0x000ea2000c1e1900 */
[----:B----4-:R-:W-:-:S04]  /*0a10*/  @P0 FFMA R4, R4, R12, R25 ;  /* 0x0000000c04040223 */ /* 0x010fc80000000019 */
[----:B-----5:R-:W-:-:S04]  /*0a20*/  @P0 FFMA R25, R17, R14, R4 ;  /* 0x0000000e11190223 */ /* 0x020fc80000000004 */
[----:B--2---:R-:W-:-:S07]  /*0a30*/  @!P1 FFMA R25, R10, R8, R25 ;  /* 0x000000080a199223 */ /* 0x004fce0000000019 */
.L_x_0:
[----:B------:R-:W0:Y:S01]  /*0a40*/  LDC.64 R6, c[0x0][0x3a8] ;  /* 0x0000ea00ff067b82 */ /* 0x000e220000000a00 */
[----:B------:R-:W-:-:S04]  /*0a50*/  IMAD R3, R3, R5, R0 ;  /* 0x0000000503037224 */ /* 0x000fc800078e0200 */
[----:B0-----:R-:W-:-:S05]  /*0a60*/  IMAD.WIDE.U32 R2, R3, 0x4, R6 ;  /* 0x0000000403027825 */ /* 0x001fca00078e0006 */
[----:B------:R-:W-:Y:S01]  /*0a70*/  STG.E desc[UR6][R2.64], R25 ;  /* 0x0000001902007986 */ /* 0x000fe2000c101906 */
[----:B------:R-:W-:Y:S05]  /*0a80*/  EXIT ;  /* 0x000000000000794d */ /* 0x000fea0003800000 */
.L_x_4:
[----:B------:R-:W-:-:S00]  /*0a90*/  BRA `(.L_x_4) ;  /* 0xfffffffc00fc7947 */ /* 0x000fc0000383ffff */
[----:B------:R-:W-:-:S00]  /*0aa0*/  NOP ;  /* 0x0000000000007918 */ /* 0x000fc00000000000 */
        /* <DEDUP_REMOVED lines=13> */
.L_x_5:


//--------------------- .nv.shared.reserved.0     --------------------------
	.section	.nv.shared.reserved.0,"aw",@nobits
	.weak		__nv_reservedSMEM_offset_0_alias
	.size		__nv_reservedSMEM_offset_0_alias, 0, 64
	.other		__nv_reservedSMEM_offset_0_alias,@"STO_CUDA_RESERVED_SHARED STV_DEFAULT"
__nv_reservedSMEM_offset_0_alias:
	.zero		0
	.zero		64


//--------------------- .nv.constant0._Z15linear_backwardiiiPfS_S_S_ --------------------------
	.section	.nv.constant0._Z15linear_backwardiiiPfS_S_S_,"a",@progbits
	.sectionflags	@""
	.align	4
.nv.constant0._Z15linear_backwardiiiPfS_S_S_:
	.zero		944


//--------------------- SYMBOLS --------------------------

	.type		.nv.reservedSmem.offset0,@object
	.size		.nv.reservedSmem.offset0,0x4
